//
// Generated by NVIDIA NVVM Compiler
//
// Compiler Build ID: CL-36424714
// Cuda compilation tools, release 13.0, V13.0.88
// Based on NVVM 20.0.0
//

.version 9.0
.target sm_100
.address_size 64

	// .globl	_Z16histogram_kernelPKcPii
// _ZZ16histogram_kernelPKcPiiE12private_bins has been demoted

.visible .entry _Z16histogram_kernelPKcPii(
	.param .u64 .ptr .align 1 _Z16histogram_kernelPKcPii_param_0,
	.param .u64 .ptr .align 1 _Z16histogram_kernelPKcPii_param_1,
	.param .u32 _Z16histogram_kernelPKcPii_param_2
)
{
	.reg .pred 	%p<16>;
	.reg .b16 	%rs<5>;
	.reg .b32 	%r<124>;
	.reg .b64 	%rd<21>;
	// demoted variable
	.shared .align 4 .b8 _ZZ16histogram_kernelPKcPiiE12private_bins[104];
	ld.param.u64 	%rd7, [_Z16histogram_kernelPKcPii_param_0];
	ld.param.u64 	%rd8, [_Z16histogram_kernelPKcPii_param_1];
	ld.param.u32 	%r55, [_Z16histogram_kernelPKcPii_param_2];
	cvta.to.global.u64 	%rd1, %rd8;
	mov.u32 	%r123, %tid.x;
	setp.gt.u32 	%p1, %r123, 25;
	@%p1 bra 	$L__BB0_7;
	mov.u32 	%r2, %ntid.x;
	add.s32 	%r56, %r123, %r2;
	max.u32 	%r57, %r56, 26;
	setp.lt.u32 	%p2, %r56, 26;
	selp.u32 	%r58, 1, 0, %p2;
	add.s32 	%r59, %r56, %r58;
	sub.s32 	%r60, %r57, %r59;
	div.u32 	%r61, %r60, %r2;
	add.s32 	%r3, %r61, %r58;
	and.b32  	%r62, %r3, 3;
	setp.eq.s32 	%p3, %r62, 3;
	mov.u32 	%r114, %r123;
	@%p3 bra 	$L__BB0_4;
	add.s32 	%r63, %r3, 1;
	and.b32  	%r64, %r63, 3;
	shl.b32 	%r65, %r123, 2;
	mov.u32 	%r66, _ZZ16histogram_kernelPKcPiiE12private_bins;
	add.s32 	%r111, %r66, %r65;
	shl.b32 	%r5, %r2, 2;
	neg.s32 	%r110, %r64;
	mad.lo.s32 	%r114, %r2, %r64, %r123;
$L__BB0_3:
	.pragma "nounroll";
	mov.b32 	%r67, 0;
	st.shared.u32 	[%r111], %r67;
	add.s32 	%r111, %r111, %r5;
	add.s32 	%r110, %r110, 1;
	setp.ne.s32 	%p4, %r110, 0;
	@%p4 bra 	$L__BB0_3;
$L__BB0_4:
	setp.lt.u32 	%p5, %r3, 3;
	@%p5 bra 	$L__BB0_7;
	shl.b32 	%r13, %r2, 2;
	shl.b32 	%r68, %r114, 2;
	mov.u32 	%r69, _ZZ16histogram_kernelPKcPiiE12private_bins;
	add.s32 	%r113, %r69, %r68;
	shl.b32 	%r15, %r2, 4;
	shl.b32 	%r16, %r2, 3;
	mul.lo.s32 	%r17, %r2, 12;
$L__BB0_6:
	mov.b32 	%r70, 0;
	st.shared.u32 	[%r113], %r70;
	add.s32 	%r71, %r113, %r13;
	st.shared.u32 	[%r71], %r70;
	add.s32 	%r72, %r113, %r16;
	st.shared.u32 	[%r72], %r70;
	add.s32 	%r73, %r113, %r17;
	st.shared.u32 	[%r73], %r70;
	add.s32 	%r114, %r114, %r13;
	add.s32 	%r113, %r113, %r15;
	setp.lt.u32 	%p6, %r114, 26;
	@%p6 bra 	$L__BB0_6;
$L__BB0_7:
	bar.sync 	0;
	mov.u32 	%r74, %ctaid.x;
	mov.u32 	%r22, %ntid.x;
	mad.lo.s32 	%r115, %r74, %r22, %r123;
	setp.ge.s32 	%p7, %r115, %r55;
	@%p7 bra 	$L__BB0_12;
	mov.u32 	%r75, %nctaid.x;
	mul.lo.s32 	%r24, %r22, %r75;
	cvta.to.global.u64 	%rd2, %rd7;
$L__BB0_9:
	cvt.s64.s32 	%rd9, %r115;
	add.s64 	%rd10, %rd2, %rd9;
	ld.global.u8 	%rs1, [%rd10];
	add.s16 	%rs2, %rs1, -97;
	and.b16  	%rs3, %rs2, 255;
	setp.gt.u16 	%p8, %rs3, 25;
	@%p8 bra 	$L__BB0_11;
	mul.wide.u16 	%r76, %rs1, 4;
	mov.u32 	%r77, _ZZ16histogram_kernelPKcPiiE12private_bins;
	add.s32 	%r78, %r77, %r76;
	atom.shared.add.u32 	%r79, [%r78+-388], 1;
$L__BB0_11:
	add.s32 	%r115, %r115, %r24;
	setp.lt.s32 	%p9, %r115, %r55;
	@%p9 bra 	$L__BB0_9;
$L__BB0_12:
	setp.gt.u32 	%p10, %r123, 25;
	bar.sync 	0;
	@%p10 bra 	$L__BB0_19;
	add.s32 	%r80, %r123, %r22;
	max.u32 	%r81, %r80, 26;
	setp.lt.u32 	%p11, %r80, 26;
	selp.u32 	%r82, 1, 0, %p11;
	add.s32 	%r83, %r80, %r82;
	sub.s32 	%r84, %r81, %r83;
	div.u32 	%r85, %r84, %r22;
	add.s32 	%r27, %r85, %r82;
	and.b32  	%r86, %r27, 3;
	setp.eq.s32 	%p12, %r86, 3;
	@%p12 bra 	$L__BB0_16;
	add.s32 	%r87, %r27, 1;
	and.b32  	%r88, %r87, 3;
	shl.b32 	%r89, %r123, 2;
	mov.u32 	%r90, _ZZ16histogram_kernelPKcPiiE12private_bins;
	add.s32 	%r117, %r90, %r89;
	shl.b32 	%r29, %r22, 2;
	mul.wide.u32 	%rd11, %r123, 4;
	add.s64 	%rd20, %rd1, %rd11;
	mul.wide.u32 	%rd4, %r22, 4;
	neg.s32 	%r116, %r88;
	mad.lo.s32 	%r123, %r22, %r88, %r123;
$L__BB0_15:
	.pragma "nounroll";
	ld.shared.u32 	%r91, [%r117];
	atom.global.add.u32 	%r92, [%rd20], %r91;
	add.s32 	%r117, %r117, %r29;
	add.s64 	%rd20, %rd20, %rd4;
	add.s32 	%r116, %r116, 1;
	setp.ne.s32 	%p13, %r116, 0;
	@%p13 bra 	$L__BB0_15;
$L__BB0_16:
	setp.lt.u32 	%p14, %r27, 3;
	@%p14 bra 	$L__BB0_19;
	shl.b32 	%r93, %r22, 1;
	add.s32 	%r122, %r123, %r93;
	shl.b32 	%r38, %r22, 2;
	mad.lo.s32 	%r121, %r22, 3, %r123;
	add.s32 	%r120, %r22, %r123;
	shl.b32 	%r94, %r123, 2;
	mov.u32 	%r95, _ZZ16histogram_kernelPKcPiiE12private_bins;
	add.s32 	%r119, %r95, %r94;
	shl.b32 	%r42, %r22, 4;
	shl.b32 	%r43, %r22, 3;
	mul.lo.s32 	%r44, %r22, 12;
$L__BB0_18:
	mul.wide.u32 	%rd12, %r123, 4;
	add.s64 	%rd13, %rd1, %rd12;
	ld.shared.u32 	%r96, [%r119];
	atom.global.add.u32 	%r97, [%rd13], %r96;
	add.s32 	%r98, %r123, %r22;
	mul.wide.u32 	%rd14, %r120, 4;
	add.s64 	%rd15, %rd1, %rd14;
	add.s32 	%r99, %r119, %r38;
	ld.shared.u32 	%r100, [%r99];
	atom.global.add.u32 	%r101, [%rd15], %r100;
	add.s32 	%r102, %r98, %r22;
	mul.wide.u32 	%rd16, %r122, 4;
	add.s64 	%rd17, %rd1, %rd16;
	add.s32 	%r103, %r119, %r43;
	ld.shared.u32 	%r104, [%r103];
	atom.global.add.u32 	%r105, [%rd17], %r104;
	add.s32 	%r106, %r102, %r22;
	mul.wide.u32 	%rd18, %r121, 4;
	add.s64 	%rd19, %rd1, %rd18;
	add.s32 	%r107, %r119, %r44;
	ld.shared.u32 	%r108, [%r107];
	atom.global.add.u32 	%r109, [%rd19], %r108;
	add.s32 	%r123, %r106, %r22;
	add.s32 	%r122, %r122, %r38;
	add.s32 	%r121, %r121, %r38;
	add.s32 	%r120, %r120, %r38;
	add.s32 	%r119, %r119, %r42;
	setp.lt.u32 	%p15, %r123, 26;
	@%p15 bra 	$L__BB0_18;
$L__BB0_19:
	ret;

}


// ===== COMPILED SASS (sm_100) =====

	.target	sm_100

	.elftype	@"ET_EXEC"


//--------------------- .note.nv.tkinfo           --------------------------
	.section	.note.nv.tkinfo,"",@"SHT_NOTE"
	.sectionflags	@"SHF_NOTE_NV_TKINFO"
	.tkinfo
        /*0018*/ 	.word	0x00000002
        /*0030*/ 	.string	""
        /*0030*/ 	.string	"ptxas"
        /*0030*/ 	.string	"Cuda compilation tools, release 13.0, V13.0.88"
        /*0030*/ 	.string	"Build cuda_13.0.r13.0/compiler.36424714_0"
        /*0030*/ 	.string	"-arch sm_100 -m 64 "



//--------------------- .note.nv.cuinfo           --------------------------
	.section	.note.nv.cuinfo,"",@"SHT_NOTE"
	.sectionflags	@"SHF_NOTE_NV_CUINFO"
        /*0018*/ 	.short	0x0002
        /*001a*/ 	.short	0x0064
        /*001c*/ 	.short	0x0082
	.zero		2


//--------------------- .nv.info                  --------------------------
	.section	.nv.info,"",@"SHT_CUDA_INFO"
	.align	4


	//----- nvinfo : EIATTR_REGCOUNT
	.align		4
        /*0000*/ 	.byte	0x04, 0x2f
        /*0002*/ 	.short	(.L_1 - .L_0)
	.align		4
.L_0:
        /*0004*/ 	.word	index@(_Z16histogram_kernelPKcPii)
        /*0008*/ 	.word	0x0000001a


	//----- nvinfo : EIATTR_FRAME_SIZE
	.align		4
.L_1:
        /*000c*/ 	.byte	0x04, 0x11
        /*000e*/ 	.short	(.L_3 - .L_2)
	.align		4
.L_2:
        /*0010*/ 	.word	index@(_Z16histogram_kernelPKcPii)
        /*0014*/ 	.word	0x00000000


	//----- nvinfo : EIATTR_MIN_STACK_SIZE
	.align		4
.L_3:
        /*0018*/ 	.byte	0x04, 0x12
        /*001a*/ 	.short	(.L_5 - .L_4)
	.align		4
.L_4:
        /*001c*/ 	.word	index@(_Z16histogram_kernelPKcPii)
        /*0020*/ 	.word	0x00000000
.L_5:


//--------------------- .nv.compat                --------------------------
	.section	.nv.compat,"",@"SHT_CUDA_COMPAT_INFO"
	.align	4
        /*0000*/ 	.byte	0x02, 0x09, 0x00, 0x00, 0x02, 0x02, 0x01, 0x00, 0x02, 0x05, 0x05, 0x00, 0x03, 0x07, 0x01, 0x01
        /*0010*/ 	.byte	0x02, 0x03, 0x00, 0x00, 0x02, 0x06, 0x01, 0x00, 0x04, 0x0b, 0x08, 0x00, 0x09, 0x00, 0x00, 0x00
        /*0020*/ 	.byte	0x00, 0x00, 0x00, 0x00


//--------------------- .nv.info._Z16histogram_kernelPKcPii --------------------------
	.section	.nv.info._Z16histogram_kernelPKcPii,"",@"SHT_CUDA_INFO"
	.sectionflags	@""
	.align	4


	//----- nvinfo : EIATTR_CUDA_API_VERSION
	.align		4
        /*0000*/ 	.byte	0x04, 0x37
        /*0002*/ 	.short	(.L_7 - .L_6)
.L_6:
        /*0004*/ 	.word	0x00000082


	//----- nvinfo : EIATTR_KPARAM_INFO
	.align		4
.L_7:
        /*0008*/ 	.byte	0x04, 0x17
        /*000a*/ 	.short	(.L_9 - .L_8)
.L_8:
        /*000c*/ 	.word	0x00000000
        /*0010*/ 	.short	0x0002
        /*0012*/ 	.short	0x0010
        /*0014*/ 	.byte	0x00, 0xf0, 0x11, 0x00


	//----- nvinfo : EIATTR_KPARAM_INFO
	.align		4
.L_9:
        /*0018*/ 	.byte	0x04, 0x17
        /*001a*/ 	.short	(.L_11 - .L_10)
.L_10:
        /*001c*/ 	.word	0x00000000
        /*0020*/ 	.short	0x0001
        /*0022*/ 	.short	0x0008
        /*0024*/ 	.byte	0x00, 0xf5, 0x21, 0x00


	//----- nvinfo : EIATTR_KPARAM_INFO
	.align		4
.L_11:
        /*0028*/ 	.byte	0x04, 0x17
        /*002a*/ 	.short	(.L_13 - .L_12)
.L_12:
        /*002c*/ 	.word	0x00000000
        /*0030*/ 	.short	0x0000
        /*0032*/ 	.short	0x0000
        /*0034*/ 	.byte	0x00, 0xf5, 0x21, 0x00


	//----- nvinfo : EIATTR_SPARSE_MMA_MASK
	.align		4
.L_13:
        /*0038*/ 	.byte	0x03, 0x50
        /*003a*/ 	.short	0x0000


	//----- nvinfo : EIATTR_MAXREG_COUNT
	.align		4
        /*003c*/ 	.byte	0x03, 0x1b
        /*003e*/ 	.short	0x00ff


	//----- nvinfo : EIATTR_NUM_BARRIERS
	.align		4
        /*0040*/ 	.byte	0x02, 0x4c
        /*0042*/ 	.byte	0x01
	.zero		1


	//----- nvinfo : EIATTR_MERCURY_ISA_VERSION
	.align		4
        /*0044*/ 	.byte	0x03, 0x5f
        /*0046*/ 	.short	0x0101


	//----- nvinfo : EIATTR_VRC_CTA_INIT_COUNT
	.align		4
        /*0048*/ 	.byte	0x02, 0x4a
	.zero		1
	.zero		1


	//----- nvinfo : EIATTR_EXIT_INSTR_OFFSETS
	.align		4
        /*004c*/ 	.byte	0x04, 0x1c
        /*004e*/ 	.short	(.L_15 - .L_14)


	//   ....[0]....
.L_14:
        /*0050*/ 	.word	0x00000640


	//   ....[1]....
        /*0054*/ 	.word	0x00000940


	//   ....[2]....
        /*0058*/ 	.word	0x00000b40


	//----- nvinfo : EIATTR_CRS_STACK_SIZE
	.align		4
.L_15:
        /*005c*/ 	.byte	0x04, 0x1e
        /*005e*/ 	.short	(.L_17 - .L_16)
.L_16:
        /*0060*/ 	.word	0x00000000


	//----- nvinfo : EIATTR_CBANK_PARAM_SIZE
	.align		4
.L_17:
        /*0064*/ 	.byte	0x03, 0x19
        /*0066*/ 	.short	0x0014


	//----- nvinfo : EIATTR_PARAM_CBANK
	.align		4
        /*0068*/ 	.byte	0x04, 0x0a
        /*006a*/ 	.short	(.L_19 - .L_18)
	.align		4
.L_18:
        /*006c*/ 	.word	index@(.nv.constant0._Z16histogram_kernelPKcPii)
        /*0070*/ 	.short	0x0380
        /*0072*/ 	.short	0x0014


	//----- nvinfo : EIATTR_SW_WAR
	.align		4
.L_19:
        /*0074*/ 	.byte	0x04, 0x36
        /*0076*/ 	.short	(.L_21 - .L_20)
.L_20:
        /*0078*/ 	.word	0x00000008
.L_21:


//--------------------- .nv.callgraph             --------------------------
	.section	.nv.callgraph,"",@"SHT_CUDA_CALLGRAPH"
	.align	4
	.sectionentsize	8
	.align		4
        /*0000*/ 	.word	0x00000000
	.align		4
        /*0004*/ 	.word	0xffffffff
	.align		4
        /*0008*/ 	.word	0x00000000
	.align		4
        /*000c*/ 	.word	0xfffffffe
	.align		4
        /*0010*/ 	.word	0x00000000
	.align		4
        /*0014*/ 	.word	0xfffffffd
	.align		4
        /*0018*/ 	.word	0x00000000
	.align		4
        /*001c*/ 	.word	0xfffffffc


//--------------------- .text._Z16histogram_kernelPKcPii --------------------------
	.section	.text._Z16histogram_kernelPKcPii,"ax",@progbits
	.align	128
        .global         _Z16histogram_kernelPKcPii
        .type           _Z16histogram_kernelPKcPii,@function
        .size           _Z16histogram_kernelPKcPii,(.L_x_16 - _Z16histogram_kernelPKcPii)
        .other          _Z16histogram_kernelPKcPii,@"STO_CUDA_ENTRY STV_DEFAULT"
_Z16histogram_kernelPKcPii:
.text._Z16histogram_kernelPKcPii:
[----:B------:R-:W-:Y:S01]  /*0000*/  LDC R1, c[0x0][0x37c] ;  /* 0x0000df00ff017b82 */ /* 0x000fe20000000800 */
[----:B------:R-:W0:Y:S01]  /*0010*/  S2R R0, SR_TID.X ;  /* 0x0000000000007919 */ /* 0x000e220000002100 */
[----:B------:R-:W-:Y:S01]  /*0020*/  BSSY.RECONVERGENT B0, `(.L_x_0) ;  /* 0x0000040000007945 */ /* 0x000fe20003800200 */
[----:B0-----:R-:W-:-:S13]  /*0030*/  ISETP.GT.U32.AND P0, PT, R0, 0x19, PT ;  /* 0x000000190000780c */ /* 0x001fda0003f04070 */
[----:B------:R-:W-:Y:S05]  /*0040*/  @P0 BRA `(.L_x_1) ;  /* 0x0000000000f40947 */ /* 0x000fea0003800000 */
[----:B------:R-:W0:Y:S01]  /*0050*/  LDC R10, c[0x0][0x360] ;  /* 0x0000d800ff0a7b82 */ /* 0x000e220000000800 */
[----:B------:R-:W-:Y:S01]  /*0060*/  BSSY.RECONVERGENT B1, `(.L_x_2) ;  /* 0x000002b000017945 */ /* 0x000fe20003800200 */
[----:B0-----:R-:W0:Y:S01]  /*0070*/  I2F.U32.RP R7, R10 ;  /* 0x0000000a00077306 */ /* 0x001e220000209000 */
[----:B------:R-:W-:Y:S01]  /*0080*/  IMAD.IADD R4, R0, 0x1, R10 ;  /* 0x0000000100047824 */ /* 0x000fe200078e020a */
[----:B------:R-:W-:-:S04]  /*0090*/  ISETP.NE.U32.AND P2, PT, R10, RZ, PT ;  /* 0x000000ff0a00720c */ /* 0x000fc80003f45070 */
[C---:B------:R-:W-:Y:S02]  /*00a0*/  ISETP.GE.U32.AND P0, PT, R4.reuse, 0x1a, PT ;  /* 0x0000001a0400780c */ /* 0x040fe40003f06070 */
[----:B------:R-:W-:Y:S02]  /*00b0*/  VIMNMX.U32 R5, PT, PT, R4, 0x1a, !PT ;  /* 0x0000001a04057848 */ /* 0x000fe40007fe0000 */
[----:B------:R-:W-:-:S04]  /*00c0*/  SEL R6, RZ, 0x1, P0 ;  /* 0x00000001ff067807 */ /* 0x000fc80000000000 */
[----:B------:R-:W-:Y:S01]  /*00d0*/  IADD3 R5, PT, PT, R5, -R4, -R6 ;  /* 0x8000000405057210 */ /* 0x000fe20007ffe806 */
[----:B0-----:R-:W0:Y:S02]  /*00e0*/  MUFU.RCP R7, R7 ;  /* 0x0000000700077308 */ /* 0x001e240000001000 */
[----:B0-----:R-:W-:-:S06]  /*00f0*/  VIADD R2, R7, 0xffffffe ;  /* 0x0ffffffe07027836 */ /* 0x001fcc0000000000 */
[----:B------:R0:W1:Y:S02]  /*0100*/  F2I.FTZ.U32.TRUNC.NTZ R3, R2 ;  /* 0x0000000200037305 */ /* 0x000064000021f000 */
[----:B0-----:R-:W-:Y:S02]  /*0110*/  HFMA2 R2, -RZ, RZ, 0, 0 ;  /* 0x00000000ff027431 */ /* 0x001fe400000001ff */
[----:B-1----:R-:W-:-:S04]  /*0120*/  IMAD.MOV R9, RZ, RZ, -R3 ;  /* 0x000000ffff097224 */ /* 0x002fc800078e0a03 */
[----:B------:R-:W-:-:S04]  /*0130*/  IMAD R9, R9, R10, RZ ;  /* 0x0000000a09097224 */ /* 0x000fc800078e02ff */
[----:B------:R-:W-:-:S06]  /*0140*/  IMAD.HI.U32 R8, R3, R9, R2 ;  /* 0x0000000903087227 */ /* 0x000fcc00078e0002 */
[----:B------:R-:W-:-:S04]  /*0150*/  IMAD.HI.U32 R3, R8, R5, RZ ;  /* 0x0000000508037227 */ /* 0x000fc800078e00ff */
[----:B------:R-:W-:-:S04]  /*0160*/  IMAD.MOV R2, RZ, RZ, -R3 ;  /* 0x000000ffff027224 */ /* 0x000fc800078e0a03 */
[----:B------:R-:W-:-:S05]  /*0170*/  IMAD R5, R10, R2, R5 ;  /* 0x000000020a057224 */ /* 0x000fca00078e0205 */
[----:B------:R-:W-:-:S13]  /*0180*/  ISETP.GE.U32.AND P0, PT, R5, R10, PT ;  /* 0x0000000a0500720c */ /* 0x000fda0003f06070 */
[----:B------:R-:W-:Y:S02]  /*0190*/  @P0 IMAD.IADD R5, R5, 0x1, -R10 ;  /* 0x0000000105050824 */ /* 0x000fe400078e0a0a */
[----:B------:R-:W-:-:S03]  /*01a0*/  @P0 VIADD R3, R3, 0x1 ;  /* 0x0000000103030836 */ /* 0x000fc60000000000 */
[----:B------:R-:W-:-:S13]  /*01b0*/  ISETP.GE.U32.AND P1, PT, R5, R10, PT ;  /* 0x0000000a0500720c */ /* 0x000fda0003f26070 */
[----:B------:R-:W-:Y:S02]  /*01c0*/  @P1 IADD3 R3, PT, PT, R3, 0x1, RZ ;  /* 0x0000000103031810 */ /* 0x000fe40007ffe0ff */
[----:B------:R-:W-:-:S05]  /*01d0*/  @!P2 LOP3.LUT R3, RZ, R10, RZ, 0x33, !PT ;  /* 0x0000000aff03a212 */ /* 0x000fca00078e33ff */
[----:B------:R-:W-:-:S05]  /*01e0*/  IMAD.IADD R3, R6, 0x1, R3 ;  /* 0x0000000106037824 */ /* 0x000fca00078e0203 */
[C---:B------:R-:W-:Y:S02]  /*01f0*/  LOP3.LUT R2, R3.reuse, 0x3, RZ, 0xc0, !PT ;  /* 0x0000000303027812 */ /* 0x040fe400078ec0ff */
[----:B------:R-:W-:Y:S02]  /*0200*/  ISETP.GE.U32.AND P1, PT, R3, 0x3, PT ;  /* 0x000000030300780c */ /* 0x000fe40003f26070 */
[----:B------:R-:W-:Y:S01]  /*0210*/  ISETP.NE.AND P0, PT, R2, 0x3, PT ;  /* 0x000000030200780c */ /* 0x000fe20003f05270 */
[----:B------:R-:W-:-:S12]  /*0220*/  IMAD.MOV.U32 R2, RZ, RZ, R0 ;  /* 0x000000ffff027224 */ /* 0x000fd800078e0000 */
[----:B------:R-:W-:Y:S05]  /*0230*/  @!P0 BRA `(.L_x_3) ;  /* 0x0000000000348947 */ /* 0x000fea0003800000 */
[----:B------:R-:W0:Y:S01]  /*0240*/  S2UR UR5, SR_CgaCtaId ;  /* 0x00000000000579c3 */ /* 0x000e220000008800 */
[----:B------:R-:W-:Y:S01]  /*0250*/  VIADD R2, R3, 0x1 ;  /* 0x0000000103027836 */ /* 0x000fe20000000000 */
[----:B------:R-:W-:-:S04]  /*0260*/  UMOV UR4, 0x400 ;  /* 0x0000040000047882 */ /* 0x000fc80000000000 */
[----:B------:R-:W-:-:S04]  /*0270*/  LOP3.LUT R3, R2, 0x3, RZ, 0xc0, !PT ;  /* 0x0000000302037812 */ /* 0x000fc800078ec0ff */
[C---:B------:R-:W-:Y:S01]  /*0280*/  IADD3 R4, PT, PT, -R3.reuse, RZ, RZ ;  /* 0x000000ff03047210 */ /* 0x040fe20007ffe1ff */
[----:B------:R-:W-:Y:S01]  /*0290*/  IMAD R2, R3, R10, R0 ;  /* 0x0000000a03027224 */ /* 0x000fe200078e0200 */
[----:B0-----:R-:W-:-:S06]  /*02a0*/  ULEA UR4, UR5, UR4, 0x18 ;  /* 0x0000000405047291 */ /* 0x001fcc000f8ec0ff */
[----:B------:R-:W-:-:S07]  /*02b0*/  LEA R3, R0, UR4, 0x2 ;  /* 0x0000000400037c11 */ /* 0x000fce000f8e10ff */
.L_x_4:
[----:B------:R-:W-:Y:S01]  /*02c0*/  VIADD R4, R4, 0x1 ;  /* 0x0000000104047836 */ /* 0x000fe20000000000 */
[----:B------:R0:W-:Y:S04]  /*02d0*/  STS [R3], RZ ;  /* 0x000000ff03007388 */ /* 0x0001e80000000800 */
[----:B------:R-:W-:Y:S01]  /*02e0*/  ISETP.NE.AND P0, PT, R4, RZ, PT ;  /* 0x000000ff0400720c */ /* 0x000fe20003f05270 */
[----:B0-----:R-:W-:-:S12]  /*02f0*/  IMAD R3, R10, 0x4, R3 ;  /* 0x000000040a037824 */ /* 0x001fd800078e0203 */
[----:B------:R-:W-:Y:S05]  /*0300*/  @P0 BRA `(.L_x_4) ;  /* 0xfffffffc00ec0947 */ /* 0x000fea000383ffff */
.L_x_3:
[----:B------:R-:W-:Y:S05]  /*0310*/  BSYNC.RECONVERGENT B1 ;  /* 0x0000000000017941 */ /* 0x000fea0003800200 */
.L_x_2:
[----:B------:R-:W-:Y:S05]  /*0320*/  @!P1 BRA `(.L_x_1) ;  /* 0x00000000003c9947 */ /* 0x000fea0003800000 */
[----:B------:R-:W0:Y:S01]  /*0330*/  S2UR UR5, SR_CgaCtaId ;  /* 0x00000000000579c3 */ /* 0x000e220000008800 */
[----:B------:R-:W-:Y:S02]  /*0340*/  UMOV UR4, 0x400 ;  /* 0x0000040000047882 */ /* 0x000fe40000000000 */
[----:B0-----:R-:W-:-:S06]  /*0350*/  ULEA UR4, UR5, UR4, 0x18 ;  /* 0x0000000405047291 */ /* 0x001fcc000f8ec0ff */
[----:B------:R-:W-:-:S07]  /*0360*/  LEA R3, R2, UR4, 0x2 ;  /* 0x0000000402037c11 */ /* 0x000fce000f8e10ff */
.L_x_5:
[C-C-:B-1----:R-:W-:Y:S01]  /*0370*/  IMAD R4, R10.reuse, 0x4, R3.reuse ;  /* 0x000000040a047824 */ /* 0x142fe200078e0203 */
[C---:B------:R-:W-:Y:S01]  /*0380*/  LEA R5, R10.reuse, R3, 0x3 ;  /* 0x000000030a057211 */ /* 0x040fe200078e18ff */
[C---:B------:R-:W-:Y:S01]  /*0390*/  IMAD R6, R10.reuse, 0xc, R3 ;  /* 0x0000000c0a067824 */ /* 0x040fe200078e0203 */
[----:B------:R0:W-:Y:S01]  /*03a0*/  STS [R3], RZ ;  /* 0x000000ff03007388 */ /* 0x0001e20000000800 */
[----:B------:R-:W-:-:S03]  /*03b0*/  IMAD R2, R10, 0x4, R2 ;  /* 0x000000040a027824 */ /* 0x000fc600078e0202 */
[----:B------:R1:W-:Y:S02]  /*03c0*/  STS [R4], RZ ;  /* 0x000000ff04007388 */ /* 0x0003e40000000800 */
[----:B------:R-:W-:Y:S02]  /*03d0*/  ISETP.GE.U32.AND P0, PT, R2, 0x1a, PT ;  /* 0x0000001a0200780c */ /* 0x000fe40003f06070 */
[----:B------:R1:W-:Y:S01]  /*03e0*/  STS [R5], RZ ;  /* 0x000000ff05007388 */ /* 0x0003e20000000800 */
[----:B0-----:R-:W-:-:S03]  /*03f0*/  IMAD R3, R10, 0x10, R3 ;  /* 0x000000100a037824 */ /* 0x001fc600078e0203 */
[----:B------:R1:W-:Y:S07]  /*0400*/  STS [R6], RZ ;  /* 0x000000ff06007388 */ /* 0x0003ee0000000800 */
[----:B------:R-:W-:Y:S05]  /*0410*/  @!P0 BRA `(.L_x_5) ;  /* 0xfffffffc00d48947 */ /* 0x000fea000383ffff */
.L_x_1:
[----:B------:R-:W-:Y:S05]  /*0420*/  BSYNC.RECONVERGENT B0 ;  /* 0x0000000000007941 */ /* 0x000fea0003800200 */
.L_x_0:
[----:B------:R-:W0:Y:S01]  /*0430*/  S2UR UR4, SR_CTAID.X ;  /* 0x00000000000479c3 */ /* 0x000e220000002500 */
[----:B------:R-:W2:Y:S01]  /*0440*/  LDCU UR5, c[0x0][0x390] ;  /* 0x00007200ff0577ac */ /* 0x000ea20008000800 */
[----:B------:R-:W-:Y:S01]  /*0450*/  BSSY.RECONVERGENT B0, `(.L_x_6) ;  /* 0x000001c000007945 */ /* 0x000fe20003800200 */
[----:B------:R-:W3:Y:S05]  /*0460*/  LDCU.64 UR6, c[0x0][0x358] ;  /* 0x00006b00ff0677ac */ /* 0x000eea0008000a00 */
[----:B------:R-:W0:Y:S01]  /*0470*/  LDC R3, c[0x0][0x360] ;  /* 0x0000d800ff037b82 */ /* 0x000e220000000800 */
[----:B------:R-:W4:Y:S01]  /*0480*/  LDCU UR10, c[0x0][0x390] ;  /* 0x00007200ff0a77ac */ /* 0x000f220008000800 */
[----:B------:R-:W0:Y:S02]  /*0490*/  LDCU.64 UR8, c[0x0][0x380] ;  /* 0x00007000ff0877ac */ /* 0x000e240008000a00 */
[----:B0-----:R-:W-:-:S04]  /*04a0*/  IMAD R2, R3, UR4, R0 ;  /* 0x0000000403027c24 */ /* 0x001fc8000f8e0200 */
[----:B------:R-:W-:Y:S01]  /*04b0*/  BAR.SYNC.DEFER_BLOCKING 0x0 ;  /* 0x0000000000007b1d */ /* 0x000fe20000010000 */
[----:B--2---:R-:W-:-:S13]  /*04c0*/  ISETP.GE.AND P0, PT, R2, UR5, PT ;  /* 0x0000000502007c0c */ /* 0x004fda000bf06270 */
[----:B---34-:R-:W-:Y:S05]  /*04d0*/  @P0 BRA `(.L_x_7) ;  /* 0x00000000004c0947 */ /* 0x018fea0003800000 */
[----:B------:R-:W0:Y:S02]  /*04e0*/  LDCU UR4, c[0x0][0x370] ;  /* 0x00006e00ff0477ac */ /* 0x000e240008000800 */
[----:B0-----:R-:W-:-:S07]  /*04f0*/  IMAD R7, R3, UR4, RZ ;  /* 0x0000000403077c24 */ /* 0x001fce000f8e02ff */
.L_x_10:
[----:B01----:R-:W-:-:S04]  /*0500*/  IADD3 R4, P0, PT, R2, UR8, RZ ;  /* 0x0000000802047c10 */ /* 0x003fc8000ff1e0ff */
[----:B------:R-:W-:-:S05]  /*0510*/  LEA.HI.X.SX32 R5, R2, UR9, 0x1, P0 ;  /* 0x0000000902057c11 */ /* 0x000fca00080f0eff */
[----:B------:R-:W2:Y:S01]  /*0520*/  LDG.E.U8 R4, desc[UR6][R4.64] ;  /* 0x0000000604047981 */ /* 0x000ea2000c1e1100 */
[----:B------:R-:W-:Y:S01]  /*0530*/  IADD3 R2, PT, PT, R7, R2, RZ ;  /* 0x0000000207027210 */ /* 0x000fe20007ffe0ff */
[----:B------:R-:W-:Y:S03]  /*0540*/  BSSY.RECONVERGENT B1, `(.L_x_8) ;  /* 0x000000b000017945 */ /* 0x000fe60003800200 */
[----:B------:R-:W-:Y:S01]  /*0550*/  ISETP.GE.AND P1, PT, R2, UR10, PT ;  /* 0x0000000a02007c0c */ /* 0x000fe2000bf26270 */
[----:B--2---:R-:W-:-:S05]  /*0560*/  VIADD R6, R4, 0xffffff9f ;  /* 0xffffff9f04067836 */ /* 0x004fca0000000000 */
[----:B------:R-:W-:-:S04]  /*0570*/  LOP3.LUT R6, R6, 0xff, RZ, 0xc0, !PT ;  /* 0x000000ff06067812 */ /* 0x000fc800078ec0ff */
[----:B------:R-:W-:-:S13]  /*0580*/  ISETP.GT.U32.AND P0, PT, R6, 0x19, PT ;  /* 0x000000190600780c */ /* 0x000fda0003f04070 */
[----:B------:R-:W-:Y:S05]  /*0590*/  @P0 BRA `(.L_x_9) ;  /* 0x0000000000140947 */ /* 0x000fea0003800000 */
[----:B------:R-:W0:Y:S01]  /*05a0*/  S2UR UR5, SR_CgaCtaId ;  /* 0x00000000000579c3 */ /* 0x000e220000008800 */
[----:B------:R-:W-:Y:S02]  /*05b0*/  UMOV UR4, 0x400 ;  /* 0x0000040000047882 */ /* 0x000fe40000000000 */
[----:B0-----:R-:W-:-:S06]  /*05c0*/  ULEA UR4, UR5, UR4, 0x18 ;  /* 0x0000000405047291 */ /* 0x001fcc000f8ec0ff */
[----:B------:R-:W-:-:S05]  /*05d0*/  LEA R4, R4, UR4, 0x2 ;  /* 0x0000000404047c11 */ /* 0x000fca000f8e10ff */
[----:B------:R0:W-:Y:S02]  /*05e0*/  ATOMS.POPC.INC.32 RZ, [R4+URZ+-0x184] ;  /* 0xfffe7c0004ff7f8c */ /* 0x0001e4000d8000ff */
.L_x_9:
[----:B------:R-:W-:Y:S05]  /*05f0*/  BSYNC.RECONVERGENT B1 ;  /* 0x0000000000017941 */ /* 0x000fea0003800200 */
.L_x_8:
[----:B------:R-:W-:Y:S05]  /*0600*/  @!P1 BRA `(.L_x_10) ;  /* 0xfffffffc00bc9947 */ /* 0x000fea000383ffff */
.L_x_7:
[----:B------:R-:W-:Y:S05]  /*0610*/  BSYNC.RECONVERGENT B0 ;  /* 0x0000000000007941 */ /* 0x000fea0003800200 */
.L_x_6:
[----:B------:R-:W-:Y:S01]  /*0620*/  BAR.SYNC.DEFER_BLOCKING 0x0 ;  /* 0x0000000000007b1d */ /* 0x000fe20000010000 */
[----:B------:R-:W-:-:S13]  /*0630*/  ISETP.GT.U32.AND P0, PT, R0, 0x19, PT ;  /* 0x000000190000780c */ /* 0x000fda0003f04070 */
[----:B------:R-:W-:Y:S05]  /*0640*/  @P0 EXIT ;  /* 0x000000000000094d */ /* 0x000fea0003800000 */
[----:B------:R-:W2:Y:S01]  /*0650*/  I2F.U32.RP R8, R3 ;  /* 0x0000000300087306 */ /* 0x000ea20000209000 */
[----:B------:R-:W-:Y:S01]  /*0660*/  IMAD.IADD R2, R0, 0x1, R3 ;  /* 0x0000000100027824 */ /* 0x000fe200078e0203 */
[----:B------:R-:W-:Y:S01]  /*0670*/  ISETP.NE.U32.AND P2, PT, R3, RZ, PT ;  /* 0x000000ff0300720c */ /* 0x000fe20003f45070 */
[----:B------:R-:W-:Y:S03]  /*0680*/  BSSY.RECONVERGENT B0, `(.L_x_11) ;  /* 0x000002b000007945 */ /* 0x000fe60003800200 */
[C---:B------:R-:W-:Y:S02]  /*0690*/  ISETP.GE.U32.AND P0, PT, R2.reuse, 0x1a, PT ;  /* 0x0000001a0200780c */ /* 0x040fe40003f06070 */
[----:B------:R-:W-:Y:S01]  /*06a0*/  VIMNMX.U32 R7, PT, PT, R2, 0x1a, !PT ;  /* 0x0000001a02077848 */ /* 0x000fe20007fe0000 */
[----:B--2---:R-:W0:Y:S02]  /*06b0*/  MUFU.RCP R8, R8 ;  /* 0x0000000800087308 */ /* 0x004e240000001000 */
[----:B01----:R-:W-:-:S06]  /*06c0*/  VIADD R4, R8, 0xffffffe ;  /* 0x0ffffffe08047836 */ /* 0x003fcc0000000000 */
[----:B------:R0:W1:Y:S02]  /*06d0*/  F2I.FTZ.U32.TRUNC.NTZ R5, R4 ;  /* 0x0000000400057305 */ /* 0x000064000021f000 */
[----:B0-----:R-:W-:Y:S01]  /*06e0*/  MOV R4, RZ ;  /* 0x000000ff00047202 */ /* 0x001fe20000000f00 */
[----:B-1----:R-:W-:-:S04]  /*06f0*/  IMAD.MOV R6, RZ, RZ, -R5 ;  /* 0x000000ffff067224 */ /* 0x002fc800078e0a05 */
[----:B------:R-:W-:Y:S01]  /*0700*/  IMAD R9, R6, R3, RZ ;  /* 0x0000000306097224 */ /* 0x000fe200078e02ff */
[----:B------:R-:W-:-:S03]  /*0710*/  SEL R6, RZ, 0x1, P0 ;  /* 0x00000001ff067807 */ /* 0x000fc60000000000 */
[----:B------:R-:W-:Y:S01]  /*0720*/  IMAD.HI.U32 R5, R5, R9, R4 ;  /* 0x0000000905057227 */ /* 0x000fe200078e0004 */
[----:B------:R-:W-:-:S05]  /*0730*/  IADD3 R2, PT, PT, R7, -R2, -R6 ;  /* 0x8000000207027210 */ /* 0x000fca0007ffe806 */
        /* <DEDUP_REMOVED lines=12> */
[----:B------:R-:W-:-:S13]  /*0800*/  ISETP.NE.AND P0, PT, R4, 0x3, PT ;  /* 0x000000030400780c */ /* 0x000fda0003f05270 */
[----:B------:R-:W-:Y:S05]  /*0810*/  @!P0 BRA `(.L_x_12) ;  /* 0x0000000000448947 */ /* 0x000fea0003800000 */
[----:B------:R-:W0:Y:S01]  /*0820*/  S2UR UR5, SR_CgaCtaId ;  /* 0x00000000000579c3 */ /* 0x000e220000008800 */
[----:B------:R-:W-:Y:S01]  /*0830*/  VIADD R2, R2, 0x1 ;  /* 0x0000000102027836 */ /* 0x000fe20000000000 */
[----:B------:R-:W-:-:S04]  /*0840*/  UMOV UR4, 0x400 ;  /* 0x0000040000047882 */ /* 0x000fc80000000000 */
[----:B------:R-:W-:Y:S02]  /*0850*/  LOP3.LUT R2, R2, 0x3, RZ, 0xc0, !PT ;  /* 0x0000000302027812 */ /* 0x000fe400078ec0ff */
[----:B------:R-:W1:Y:S02]  /*0860*/  LDC.64 R4, c[0x0][0x388] ;  /* 0x0000e200ff047b82 */ /* 0x000e640000000a00 */
[----:B------:R-:W-:Y:S01]  /*0870*/  IADD3 R7, PT, PT, -R2, RZ, RZ ;  /* 0x000000ff02077210 */ /* 0x000fe20007ffe1ff */
[----:B0-----:R-:W-:-:S06]  /*0880*/  ULEA UR4, UR5, UR4, 0x18 ;  /* 0x0000000405047291 */ /* 0x001fcc000f8ec0ff */
[C---:B------:R-:W-:Y:S01]  /*0890*/  LEA R6, R0.reuse, UR4, 0x2 ;  /* 0x0000000400067c11 */ /* 0x040fe2000f8e10ff */
[----:B-1----:R-:W-:-:S04]  /*08a0*/  IMAD.WIDE.U32 R4, R0, 0x4, R4 ;  /* 0x0000000400047825 */ /* 0x002fc800078e0004 */
[----:B------:R-:W-:-:S07]  /*08b0*/  IMAD R0, R2, R3, R0 ;  /* 0x0000000302007224 */ /* 0x000fce00078e0200 */
.L_x_13:
[----:B------:R0:W1:Y:S01]  /*08c0*/  LDS R9, [R6] ;  /* 0x0000000006097984 */ /* 0x0000620000000800 */
[----:B------:R-:W-:-:S05]  /*08d0*/  VIADD R7, R7, 0x1 ;  /* 0x0000000107077836 */ /* 0x000fca0000000000 */
[----:B------:R-:W-:Y:S01]  /*08e0*/  ISETP.NE.AND P0, PT, R7, RZ, PT ;  /* 0x000000ff0700720c */ /* 0x000fe20003f05270 */
[C---:B0-----:R-:W-:Y:S01]  /*08f0*/  IMAD R6, R3.reuse, 0x4, R6 ;  /* 0x0000000403067824 */ /* 0x041fe200078e0206 */
[----:B-1----:R0:W-:Y:S02]  /*0900*/  REDG.E.ADD.STRONG.GPU desc[UR6][R4.64], R9 ;  /* 0x000000090400798e */ /* 0x0021e4000c12e106 */
[----:B0-----:R-:W-:-:S09]  /*0910*/  IMAD.WIDE.U32 R4, R3, 0x4, R4 ;  /* 0x0000000403047825 */ /* 0x001fd200078e0004 */
[----:B------:R-:W-:Y:S05]  /*0920*/  @P0 BRA `(.L_x_13) ;  /* 0xfffffffc00e40947 */ /* 0x000fea000383ffff */
.L_x_12:
[----:B------:R-:W-:Y:S05]  /*0930*/  BSYNC.RECONVERGENT B0 ;  /* 0x0000000000007941 */ /* 0x000fea0003800200 */
.L_x_11:
[----:B------:R-:W-:Y:S05]  /*0940*/  @!P1 EXIT ;  /* 0x000000000000994d */ /* 0x000fea0003800000 */
[----:B------:R-:W0:Y:S01]  /*0950*/  S2UR UR5, SR_CgaCtaId ;  /* 0x00000000000579c3 */ /* 0x000e220000008800 */
[----:B------:R-:W-:Y:S01]  /*0960*/  UMOV UR4, 0x400 ;  /* 0x0000040000047882 */ /* 0x000fe20000000000 */
[C---:B------:R-:W-:Y:S01]  /*0970*/  LEA R2, R3.reuse, R0, 0x1 ;  /* 0x0000000003027211 */ /* 0x040fe200078e08ff */
[----:B------:R-:W-:Y:S02]  /*0980*/  IMAD R14, R3, 0x3, R0 ;  /* 0x00000003030e7824 */ /* 0x000fe400078e0200 */
[----:B------:R-:W-:-:S03]  /*0990*/  IMAD.IADD R15, R0, 0x1, R3 ;  /* 0x00000001000f7824 */ /* 0x000fc600078e0203 */
[----:B------:R-:W1:Y:S01]  /*09a0*/  LDC.64 R4, c[0x0][0x388] ;  /* 0x0000e200ff047b82 */ /* 0x000e620000000a00 */
[----:B0-----:R-:W-:-:S06]  /*09b0*/  ULEA UR4, UR5, UR4, 0x18 ;  /* 0x0000000405047291 */ /* 0x001fcc000f8ec0ff */
[----:B------:R-:W-:-:S07]  /*09c0*/  LEA R16, R0, UR4, 0x2 ;  /* 0x0000000400107c11 */ /* 0x000fce000f8e10ff */
.L_x_14:
[C-C-:B------:R-:W-:Y:S01]  /*09d0*/  IMAD R18, R3.reuse, 0x4, R16.reuse ;  /* 0x0000000403127824 */ /* 0x140fe200078e0210 */
[C---:B------:R-:W-:Y:S01]  /*09e0*/  LEA R20, R3.reuse, R16, 0x3 ;  /* 0x0000001003147211 */ /* 0x040fe200078e18ff */
[----:B------:R-:W-:Y:S01]  /*09f0*/  IMAD R22, R3, 0xc, R16 ;  /* 0x0000000c03167824 */ /* 0x000fe200078e0210 */
[----:B0-----:R0:W2:Y:S01]  /*0a00*/  LDS R17, [R16] ;  /* 0x0000000010117984 */ /* 0x0010a20000000800 */
[----:B-1----:R-:W-:-:S03]  /*0a10*/  IMAD.WIDE.U32 R6, R0, 0x4, R4 ;  /* 0x0000000400067825 */ /* 0x002fc600078e0004 */
[----:B------:R-:W1:Y:S01]  /*0a20*/  LDS R19, [R18] ;  /* 0x0000000012137984 */ /* 0x000e620000000800 */
[----:B------:R-:W-:-:S03]  /*0a30*/  IMAD.WIDE.U32 R8, R15, 0x4, R4 ;  /* 0x000000040f087825 */ /* 0x000fc600078e0004 */
[----:B------:R-:W3:Y:S01]  /*0a40*/  LDS R21, [R20] ;  /* 0x0000000014157984 */ /* 0x000ee20000000800 */
[----:B------:R-:W-:-:S03]  /*0a50*/  IMAD.WIDE.U32 R10, R2, 0x4, R4 ;  /* 0x00000004020a7825 */ /* 0x000fc600078e0004 */
[----:B------:R-:W4:Y:S01]  /*0a60*/  LDS R23, [R22] ;  /* 0x0000000016177984 */ /* 0x000f220000000800 */
[----:B------:R-:W-:Y:S01]  /*0a70*/  IADD3 R0, PT, PT, R3, R0, R3 ;  /* 0x0000000003007210 */ /* 0x000fe20007ffe003 */
[----:B------:R-:W-:-:S03]  /*0a80*/  IMAD.WIDE.U32 R12, R14, 0x4, R4 ;  /* 0x000000040e0c7825 */ /* 0x000fc600078e0004 */
[----:B------:R-:W-:-:S04]  /*0a90*/  IADD3 R0, PT, PT, R3, R0, R3 ;  /* 0x0000000003007210 */ /* 0x000fc80007ffe003 */
[----:B------:R-:W-:Y:S01]  /*0aa0*/  ISETP.GE.U32.AND P0, PT, R0, 0x1a, PT ;  /* 0x0000001a0000780c */ /* 0x000fe20003f06070 */
[C---:B------:R-:W-:Y:S01]  /*0ab0*/  IMAD R2, R3.reuse, 0x4, R2 ;  /* 0x0000000403027824 */ /* 0x040fe200078e0202 */
[C---:B------:R-:W-:Y:S01]  /*0ac0*/  LEA R15, R3.reuse, R15, 0x2 ;  /* 0x0000000f030f7211 */ /* 0x040fe200078e10ff */
[C---:B------:R-:W-:Y:S02]  /*0ad0*/  IMAD R14, R3.reuse, 0x4, R14 ;  /* 0x00000004030e7824 */ /* 0x040fe400078e020e */
[----:B0-----:R-:W-:Y:S01]  /*0ae0*/  IMAD R16, R3, 0x10, R16 ;  /* 0x0000001003107824 */ /* 0x001fe200078e0210 */
[----:B--2---:R0:W-:Y:S04]  /*0af0*/  REDG.E.ADD.STRONG.GPU desc[UR6][R6.64], R17 ;  /* 0x000000110600798e */ /* 0x0041e8000c12e106 */
[----:B-1----:R0:W-:Y:S04]  /*0b00*/  REDG.E.ADD.STRONG.GPU desc[UR6][R8.64], R19 ;  /* 0x000000130800798e */ /* 0x0021e8000c12e106 */
[----:B---3--:R0:W-:Y:S04]  /*0b10*/  REDG.E.ADD.STRONG.GPU desc[UR6][R10.64], R21 ;  /* 0x000000150a00798e */ /* 0x0081e8000c12e106 */
[----:B----4-:R0:W-:Y:S01]  /*0b20*/  REDG.E.ADD.STRONG.GPU desc[UR6][R12.64], R23 ;  /* 0x000000170c00798e */ /* 0x0101e2000c12e106 */
[----:B------:R-:W-:Y:S05]  /*0b30*/  @!P0 BRA `(.L_x_14) ;  /* 0xfffffffc00a48947 */ /* 0x000fea000383ffff */
[----:B------:R-:W-:Y:S05]  /*0b40*/  EXIT ;  /* 0x000000000000794d */ /* 0x000fea0003800000 */
.L_x_15:
[----:B------:R-:W-:-:S00]  /*0b50*/  BRA `(.L_x_15) ;  /* 0xfffffffc00fc7947 */ /* 0x000fc0000383ffff */
[----:B------:R-:W-:-:S00]  /*0b60*/  NOP ;  /* 0x0000000000007918 */ /* 0x000fc00000000000 */
        /* <DEDUP_REMOVED lines=9> */
.L_x_16:


//--------------------- .nv.shared._Z16histogram_kernelPKcPii --------------------------
	.section	.nv.shared._Z16histogram_kernelPKcPii,"aw",@nobits
	.sectionflags	@""
	.align	4
.nv.shared._Z16histogram_kernelPKcPii:
	.zero		1128


//--------------------- .nv.shared.reserved.0     --------------------------
	.section	.nv.shared.reserved.0,"aw",@nobits
	.weak		__nv_reservedSMEM_offset_0_alias
	.size		__nv_reservedSMEM_offset_0_alias, 0, 64
	.other		__nv_reservedSMEM_offset_0_alias,@"STO_CUDA_RESERVED_SHARED STV_DEFAULT"
__nv_reservedSMEM_offset_0_alias:
	.zero		0
	.zero		64


//--------------------- .nv.constant0._Z16histogram_kernelPKcPii --------------------------
	.section	.nv.constant0._Z16histogram_kernelPKcPii,"a",@progbits
	.sectionflags	@""
	.align	4
.nv.constant0._Z16histogram_kernelPKcPii:
	.zero		916


//--------------------- SYMBOLS --------------------------

	.type		.nv.reservedSmem.offset0,@object
	.size		.nv.reservedSmem.offset0,0x4
	.type		.nv.reservedSmem.cap,@object
	.size		.nv.reservedSmem.cap,0x4
